//
// Generated by NVIDIA NVVM Compiler
//
// Compiler Build ID: CL-36424714
// Cuda compilation tools, release 13.0, V13.0.88
// Based on NVVM 20.0.0
//

.version 9.0
.target sm_100
.address_size 64

	// .globl	_Z11add_vectorsPiS_i

.visible .entry _Z11add_vectorsPiS_i(
	.param .u64 .ptr .align 1 _Z11add_vectorsPiS_i_param_0,
	.param .u64 .ptr .align 1 _Z11add_vectorsPiS_i_param_1,
	.param .u32 _Z11add_vectorsPiS_i_param_2
)
{
	.reg .pred 	%p<2>;
	.reg .b32 	%r<9>;
	.reg .b64 	%rd<8>;

	ld.param.u64 	%rd1, [_Z11add_vectorsPiS_i_param_0];
	ld.param.u64 	%rd2, [_Z11add_vectorsPiS_i_param_1];
	ld.param.u32 	%r2, [_Z11add_vectorsPiS_i_param_2];
	mov.u32 	%r3, %ntid.x;
	mov.u32 	%r4, %ctaid.x;
	mov.u32 	%r5, %tid.x;
	mad.lo.s32 	%r1, %r3, %r4, %r5;
	setp.ge.s32 	%p1, %r1, %r2;
	@%p1 bra 	$L__BB0_2;
	cvta.to.global.u64 	%rd3, %rd1;
	cvta.to.global.u64 	%rd4, %rd2;
	mul.wide.s32 	%rd5, %r1, 4;
	add.s64 	%rd6, %rd3, %rd5;
	ld.global.u32 	%r6, [%rd6];
	add.s64 	%rd7, %rd4, %rd5;
	ld.global.u32 	%r7, [%rd7];
	add.s32 	%r8, %r7, %r6;
	st.global.u32 	[%rd7], %r8;
$L__BB0_2:
	ret;

}
	// .globl	_Z6matmulPiS_S_i
.visible .entry _Z6matmulPiS_S_i(
	.param .u64 .ptr .align 1 _Z6matmulPiS_S_i_param_0,
	.param .u64 .ptr .align 1 _Z6matmulPiS_S_i_param_1,
	.param .u64 .ptr .align 1 _Z6matmulPiS_S_i_param_2,
	.param .u32 _Z6matmulPiS_S_i_param_3
)
{
	.reg .pred 	%p<11>;
	.reg .b32 	%r<136>;
	.reg .b64 	%rd<31>;

	ld.param.u64 	%rd12, [_Z6matmulPiS_S_i_param_0];
	ld.param.u64 	%rd13, [_Z6matmulPiS_S_i_param_1];
	ld.param.u64 	%rd11, [_Z6matmulPiS_S_i_param_2];
	ld.param.u32 	%r32, [_Z6matmulPiS_S_i_param_3];
	cvta.to.global.u64 	%rd1, %rd13;
	cvta.to.global.u64 	%rd2, %rd12;
	mov.u32 	%r33, %ntid.x;
	mov.u32 	%r34, %ctaid.x;
	mov.u32 	%r35, %tid.x;
	mad.lo.s32 	%r1, %r33, %r34, %r35;
	setp.ge.s32 	%p1, %r1, %r32;
	@%p1 bra 	$L__BB1_14;
	cvta.to.global.u64 	%rd14, %rd11;
	mul.wide.s32 	%rd15, %r1, 4;
	add.s64 	%rd3, %rd14, %rd15;
	mov.b32 	%r36, 0;
	st.global.u32 	[%rd3], %r36;
	setp.lt.s32 	%p2, %r32, 1;
	@%p2 bra 	$L__BB1_14;
	mul.lo.s32 	%r2, %r32, %r1;
	and.b32  	%r3, %r32, 15;
	setp.lt.u32 	%p3, %r32, 16;
	mov.b32 	%r127, 0;
	mov.u32 	%r130, %r127;
	@%p3 bra 	$L__BB1_5;
	and.b32  	%r130, %r32, 2147483632;
	neg.s32 	%r125, %r130;
	add.s64 	%rd4, %rd2, 32;
	add.s64 	%rd29, %rd1, 32;
	mov.b32 	%r127, 0;
	mov.u32 	%r124, %r2;
$L__BB1_4:
	.pragma "nounroll";
	mul.wide.s32 	%rd16, %r124, 4;
	add.s64 	%rd17, %rd4, %rd16;
	ld.global.u32 	%r39, [%rd17+-32];
	ld.global.u32 	%r40, [%rd29+-32];
	mad.lo.s32 	%r41, %r40, %r39, %r127;
	st.global.u32 	[%rd3], %r41;
	ld.global.u32 	%r42, [%rd17+-28];
	ld.global.u32 	%r43, [%rd29+-28];
	mad.lo.s32 	%r44, %r43, %r42, %r41;
	st.global.u32 	[%rd3], %r44;
	ld.global.u32 	%r45, [%rd17+-24];
	ld.global.u32 	%r46, [%rd29+-24];
	mad.lo.s32 	%r47, %r46, %r45, %r44;
	st.global.u32 	[%rd3], %r47;
	ld.global.u32 	%r48, [%rd17+-20];
	ld.global.u32 	%r49, [%rd29+-20];
	mad.lo.s32 	%r50, %r49, %r48, %r47;
	st.global.u32 	[%rd3], %r50;
	ld.global.u32 	%r51, [%rd17+-16];
	ld.global.u32 	%r52, [%rd29+-16];
	mad.lo.s32 	%r53, %r52, %r51, %r50;
	st.global.u32 	[%rd3], %r53;
	ld.global.u32 	%r54, [%rd17+-12];
	ld.global.u32 	%r55, [%rd29+-12];
	mad.lo.s32 	%r56, %r55, %r54, %r53;
	st.global.u32 	[%rd3], %r56;
	ld.global.u32 	%r57, [%rd17+-8];
	ld.global.u32 	%r58, [%rd29+-8];
	mad.lo.s32 	%r59, %r58, %r57, %r56;
	st.global.u32 	[%rd3], %r59;
	ld.global.u32 	%r60, [%rd17+-4];
	ld.global.u32 	%r61, [%rd29+-4];
	mad.lo.s32 	%r62, %r61, %r60, %r59;
	st.global.u32 	[%rd3], %r62;
	ld.global.u32 	%r63, [%rd17];
	ld.global.u32 	%r64, [%rd29];
	mad.lo.s32 	%r65, %r64, %r63, %r62;
	st.global.u32 	[%rd3], %r65;
	ld.global.u32 	%r66, [%rd17+4];
	ld.global.u32 	%r67, [%rd29+4];
	mad.lo.s32 	%r68, %r67, %r66, %r65;
	st.global.u32 	[%rd3], %r68;
	ld.global.u32 	%r69, [%rd17+8];
	ld.global.u32 	%r70, [%rd29+8];
	mad.lo.s32 	%r71, %r70, %r69, %r68;
	st.global.u32 	[%rd3], %r71;
	ld.global.u32 	%r72, [%rd17+12];
	ld.global.u32 	%r73, [%rd29+12];
	mad.lo.s32 	%r74, %r73, %r72, %r71;
	st.global.u32 	[%rd3], %r74;
	ld.global.u32 	%r75, [%rd17+16];
	ld.global.u32 	%r76, [%rd29+16];
	mad.lo.s32 	%r77, %r76, %r75, %r74;
	st.global.u32 	[%rd3], %r77;
	ld.global.u32 	%r78, [%rd17+20];
	ld.global.u32 	%r79, [%rd29+20];
	mad.lo.s32 	%r80, %r79, %r78, %r77;
	st.global.u32 	[%rd3], %r80;
	ld.global.u32 	%r81, [%rd17+24];
	ld.global.u32 	%r82, [%rd29+24];
	mad.lo.s32 	%r83, %r82, %r81, %r80;
	st.global.u32 	[%rd3], %r83;
	ld.global.u32 	%r84, [%rd17+28];
	ld.global.u32 	%r85, [%rd29+28];
	mad.lo.s32 	%r127, %r85, %r84, %r83;
	st.global.u32 	[%rd3], %r127;
	add.s32 	%r125, %r125, 16;
	add.s32 	%r124, %r124, 16;
	add.s64 	%rd29, %rd29, 64;
	setp.ne.s32 	%p4, %r125, 0;
	@%p4 bra 	$L__BB1_4;
$L__BB1_5:
	setp.eq.s32 	%p5, %r3, 0;
	@%p5 bra 	$L__BB1_14;
	and.b32  	%r14, %r32, 7;
	setp.lt.u32 	%p6, %r3, 8;
	@%p6 bra 	$L__BB1_8;
	add.s32 	%r86, %r130, %r2;
	mul.wide.s32 	%rd18, %r86, 4;
	add.s64 	%rd19, %rd2, %rd18;
	ld.global.u32 	%r87, [%rd19];
	mul.wide.u32 	%rd20, %r130, 4;
	add.s64 	%rd21, %rd1, %rd20;
	ld.global.u32 	%r88, [%rd21];
	mad.lo.s32 	%r89, %r88, %r87, %r127;
	st.global.u32 	[%rd3], %r89;
	ld.global.u32 	%r90, [%rd19+4];
	ld.global.u32 	%r91, [%rd21+4];
	mad.lo.s32 	%r92, %r91, %r90, %r89;
	st.global.u32 	[%rd3], %r92;
	ld.global.u32 	%r93, [%rd19+8];
	ld.global.u32 	%r94, [%rd21+8];
	mad.lo.s32 	%r95, %r94, %r93, %r92;
	st.global.u32 	[%rd3], %r95;
	ld.global.u32 	%r96, [%rd19+12];
	ld.global.u32 	%r97, [%rd21+12];
	mad.lo.s32 	%r98, %r97, %r96, %r95;
	st.global.u32 	[%rd3], %r98;
	ld.global.u32 	%r99, [%rd19+16];
	ld.global.u32 	%r100, [%rd21+16];
	mad.lo.s32 	%r101, %r100, %r99, %r98;
	st.global.u32 	[%rd3], %r101;
	ld.global.u32 	%r102, [%rd19+20];
	ld.global.u32 	%r103, [%rd21+20];
	mad.lo.s32 	%r104, %r103, %r102, %r101;
	st.global.u32 	[%rd3], %r104;
	ld.global.u32 	%r105, [%rd19+24];
	ld.global.u32 	%r106, [%rd21+24];
	mad.lo.s32 	%r107, %r106, %r105, %r104;
	st.global.u32 	[%rd3], %r107;
	ld.global.u32 	%r108, [%rd19+28];
	ld.global.u32 	%r109, [%rd21+28];
	mad.lo.s32 	%r127, %r109, %r108, %r107;
	st.global.u32 	[%rd3], %r127;
	add.s32 	%r130, %r130, 8;
$L__BB1_8:
	setp.eq.s32 	%p7, %r14, 0;
	@%p7 bra 	$L__BB1_14;
	and.b32  	%r19, %r32, 3;
	setp.lt.u32 	%p8, %r14, 4;
	@%p8 bra 	$L__BB1_11;
	add.s32 	%r110, %r130, %r2;
	mul.wide.s32 	%rd22, %r110, 4;
	add.s64 	%rd23, %rd2, %rd22;
	ld.global.u32 	%r111, [%rd23];
	mul.wide.u32 	%rd24, %r130, 4;
	add.s64 	%rd25, %rd1, %rd24;
	ld.global.u32 	%r112, [%rd25];
	mad.lo.s32 	%r113, %r112, %r111, %r127;
	st.global.u32 	[%rd3], %r113;
	ld.global.u32 	%r114, [%rd23+4];
	ld.global.u32 	%r115, [%rd25+4];
	mad.lo.s32 	%r116, %r115, %r114, %r113;
	st.global.u32 	[%rd3], %r116;
	ld.global.u32 	%r117, [%rd23+8];
	ld.global.u32 	%r118, [%rd25+8];
	mad.lo.s32 	%r119, %r118, %r117, %r116;
	st.global.u32 	[%rd3], %r119;
	ld.global.u32 	%r120, [%rd23+12];
	ld.global.u32 	%r121, [%rd25+12];
	mad.lo.s32 	%r127, %r121, %r120, %r119;
	st.global.u32 	[%rd3], %r127;
	add.s32 	%r130, %r130, 4;
$L__BB1_11:
	setp.eq.s32 	%p9, %r19, 0;
	@%p9 bra 	$L__BB1_14;
	mul.wide.u32 	%rd26, %r130, 4;
	add.s64 	%rd30, %rd1, %rd26;
	add.s32 	%r134, %r130, %r2;
	neg.s32 	%r133, %r19;
$L__BB1_13:
	.pragma "nounroll";
	mul.wide.s32 	%rd27, %r134, 4;
	add.s64 	%rd28, %rd2, %rd27;
	ld.global.u32 	%r122, [%rd28];
	ld.global.u32 	%r123, [%rd30];
	mad.lo.s32 	%r127, %r123, %r122, %r127;
	st.global.u32 	[%rd3], %r127;
	add.s64 	%rd30, %rd30, 4;
	add.s32 	%r134, %r134, 1;
	add.s32 	%r133, %r133, 1;
	setp.ne.s32 	%p10, %r133, 0;
	@%p10 bra 	$L__BB1_13;
$L__BB1_14:
	ret;

}


// ===== COMPILED SASS (sm_100) =====

	.target	sm_100

	.elftype	@"ET_EXEC"


//--------------------- .note.nv.tkinfo           --------------------------
	.section	.note.nv.tkinfo,"",@"SHT_NOTE"
	.sectionflags	@"SHF_NOTE_NV_TKINFO"
	.tkinfo
        /*0018*/ 	.word	0x00000002
        /*0030*/ 	.string	""
        /*0030*/ 	.string	"ptxas"
        /*0030*/ 	.string	"Cuda compilation tools, release 13.0, V13.0.88"
        /*0030*/ 	.string	"Build cuda_13.0.r13.0/compiler.36424714_0"
        /*0030*/ 	.string	"-arch sm_100 -m 64 "



//--------------------- .note.nv.cuinfo           --------------------------
	.section	.note.nv.cuinfo,"",@"SHT_NOTE"
	.sectionflags	@"SHF_NOTE_NV_CUINFO"
        /*0018*/ 	.short	0x0002
        /*001a*/ 	.short	0x0064
        /*001c*/ 	.short	0x0082
	.zero		2


//--------------------- .nv.info                  --------------------------
	.section	.nv.info,"",@"SHT_CUDA_INFO"
	.align	4


	//----- nvinfo : EIATTR_REGCOUNT
	.align		4
        /*0000*/ 	.byte	0x04, 0x2f
        /*0002*/ 	.short	(.L_1 - .L_0)
	.align		4
.L_0:
        /*0004*/ 	.word	index@(_Z11add_vectorsPiS_i)
        /*0008*/ 	.word	0x0000000a


	//----- nvinfo : EIATTR_FRAME_SIZE
	.align		4
.L_1:
        /*000c*/ 	.byte	0x04, 0x11
        /*000e*/ 	.short	(.L_3 - .L_2)
	.align		4
.L_2:
        /*0010*/ 	.word	index@(_Z11add_vectorsPiS_i)
        /*0014*/ 	.word	0x00000000


	//----- nvinfo : EIATTR_REGCOUNT
	.align		4
.L_3:
        /*0018*/ 	.byte	0x04, 0x2f
        /*001a*/ 	.short	(.L_5 - .L_4)
	.align		4
.L_4:
        /*001c*/ 	.word	index@(_Z6matmulPiS_S_i)
        /*0020*/ 	.word	0x00000016


	//----- nvinfo : EIATTR_FRAME_SIZE
	.align		4
.L_5:
        /*0024*/ 	.byte	0x04, 0x11
        /*0026*/ 	.short	(.L_7 - .L_6)
	.align		4
.L_6:
        /*0028*/ 	.word	index@(_Z6matmulPiS_S_i)
        /*002c*/ 	.word	0x00000000


	//----- nvinfo : EIATTR_MIN_STACK_SIZE
	.align		4
.L_7:
        /*0030*/ 	.byte	0x04, 0x12
        /*0032*/ 	.short	(.L_9 - .L_8)
	.align		4
.L_8:
        /*0034*/ 	.word	index@(_Z6matmulPiS_S_i)
        /*0038*/ 	.word	0x00000000


	//----- nvinfo : EIATTR_MIN_STACK_SIZE
	.align		4
.L_9:
        /*003c*/ 	.byte	0x04, 0x12
        /*003e*/ 	.short	(.L_11 - .L_10)
	.align		4
.L_10:
        /*0040*/ 	.word	index@(_Z11add_vectorsPiS_i)
        /*0044*/ 	.word	0x00000000
.L_11:


//--------------------- .nv.compat                --------------------------
	.section	.nv.compat,"",@"SHT_CUDA_COMPAT_INFO"
	.align	4
        /*0000*/ 	.byte	0x02, 0x09, 0x00, 0x00, 0x02, 0x02, 0x01, 0x00, 0x02, 0x05, 0x05, 0x00, 0x03, 0x07, 0x01, 0x01
        /*0010*/ 	.byte	0x02, 0x03, 0x00, 0x00, 0x02, 0x06, 0x01, 0x00, 0x04, 0x0b, 0x08, 0x00, 0x09, 0x00, 0x00, 0x00
        /*0020*/ 	.byte	0x00, 0x00, 0x00, 0x00


//--------------------- .nv.info._Z6matmulPiS_S_i --------------------------
	.section	.nv.info._Z6matmulPiS_S_i,"",@"SHT_CUDA_INFO"
	.sectionflags	@""
	.align	4


	//----- nvinfo : EIATTR_CUDA_API_VERSION
	.align		4
        /*0000*/ 	.byte	0x04, 0x37
        /*0002*/ 	.short	(.L_13 - .L_12)
.L_12:
        /*0004*/ 	.word	0x00000082


	//----- nvinfo : EIATTR_KPARAM_INFO
	.align		4
.L_13:
        /*0008*/ 	.byte	0x04, 0x17
        /*000a*/ 	.short	(.L_15 - .L_14)
.L_14:
        /*000c*/ 	.word	0x00000000
        /*0010*/ 	.short	0x0003
        /*0012*/ 	.short	0x0018
        /*0014*/ 	.byte	0x00, 0xf0, 0x11, 0x00


	//----- nvinfo : EIATTR_KPARAM_INFO
	.align		4
.L_15:
        /*0018*/ 	.byte	0x04, 0x17
        /*001a*/ 	.short	(.L_17 - .L_16)
.L_16:
        /*001c*/ 	.word	0x00000000
        /*0020*/ 	.short	0x0002
        /*0022*/ 	.short	0x0010
        /*0024*/ 	.byte	0x00, 0xf5, 0x21, 0x00


	//----- nvinfo : EIATTR_KPARAM_INFO
	.align		4
.L_17:
        /*0028*/ 	.byte	0x04, 0x17
        /*002a*/ 	.short	(.L_19 - .L_18)
.L_18:
        /*002c*/ 	.word	0x00000000
        /*0030*/ 	.short	0x0001
        /*0032*/ 	.short	0x0008
        /*0034*/ 	.byte	0x00, 0xf5, 0x21, 0x00


	//----- nvinfo : EIATTR_KPARAM_INFO
	.align		4
.L_19:
        /*0038*/ 	.byte	0x04, 0x17
        /*003a*/ 	.short	(.L_21 - .L_20)
.L_20:
        /*003c*/ 	.word	0x00000000
        /*0040*/ 	.short	0x0000
        /*0042*/ 	.short	0x0000
        /*0044*/ 	.byte	0x00, 0xf5, 0x21, 0x00


	//----- nvinfo : EIATTR_SPARSE_MMA_MASK
	.align		4
.L_21:
        /*0048*/ 	.byte	0x03, 0x50
        /*004a*/ 	.short	0x0000


	//----- nvinfo : EIATTR_MAXREG_COUNT
	.align		4
        /*004c*/ 	.byte	0x03, 0x1b
        /*004e*/ 	.short	0x00ff


	//----- nvinfo : EIATTR_MERCURY_ISA_VERSION
	.align		4
        /*0050*/ 	.byte	0x03, 0x5f
        /*0052*/ 	.short	0x0101


	//----- nvinfo : EIATTR_VRC_CTA_INIT_COUNT
	.align		4
        /*0054*/ 	.byte	0x02, 0x4a
	.zero		1
	.zero		1


	//----- nvinfo : EIATTR_EXIT_INSTR_OFFSETS
	.align		4
        /*0058*/ 	.byte	0x04, 0x1c
        /*005a*/ 	.short	(.L_23 - .L_22)


	//   ....[0]....
.L_22:
        /*005c*/ 	.word	0x00000070


	//   ....[1]....
        /*0060*/ 	.word	0x000000d0


	//   ....[2]....
        /*0064*/ 	.word	0x000006b0


	//   ....[3]....
        /*0068*/ 	.word	0x00000960


	//   ....[4]....
        /*006c*/ 	.word	0x00000b10


	//   ....[5]....
        /*0070*/ 	.word	0x00000c20


	//----- nvinfo : EIATTR_CBANK_PARAM_SIZE
	.align		4
.L_23:
        /*0074*/ 	.byte	0x03, 0x19
        /*0076*/ 	.short	0x001c


	//----- nvinfo : EIATTR_PARAM_CBANK
	.align		4
        /*0078*/ 	.byte	0x04, 0x0a
        /*007a*/ 	.short	(.L_25 - .L_24)
	.align		4
.L_24:
        /*007c*/ 	.word	index@(.nv.constant0._Z6matmulPiS_S_i)
        /*0080*/ 	.short	0x0380
        /*0082*/ 	.short	0x001c


	//----- nvinfo : EIATTR_SW_WAR
	.align		4
.L_25:
        /*0084*/ 	.byte	0x04, 0x36
        /*0086*/ 	.short	(.L_27 - .L_26)
.L_26:
        /*0088*/ 	.word	0x00000008
.L_27:


//--------------------- .nv.info._Z11add_vectorsPiS_i --------------------------
	.section	.nv.info._Z11add_vectorsPiS_i,"",@"SHT_CUDA_INFO"
	.sectionflags	@""
	.align	4


	//----- nvinfo : EIATTR_CUDA_API_VERSION
	.align		4
        /*0000*/ 	.byte	0x04, 0x37
        /*0002*/ 	.short	(.L_29 - .L_28)
.L_28:
        /*0004*/ 	.word	0x00000082


	//----- nvinfo : EIATTR_KPARAM_INFO
	.align		4
.L_29:
        /*0008*/ 	.byte	0x04, 0x17
        /*000a*/ 	.short	(.L_31 - .L_30)
.L_30:
        /*000c*/ 	.word	0x00000000
        /*0010*/ 	.short	0x0002
        /*0012*/ 	.short	0x0010
        /*0014*/ 	.byte	0x00, 0xf0, 0x11, 0x00


	//----- nvinfo : EIATTR_KPARAM_INFO
	.align		4
.L_31:
        /*0018*/ 	.byte	0x04, 0x17
        /*001a*/ 	.short	(.L_33 - .L_32)
.L_32:
        /*001c*/ 	.word	0x00000000
        /*0020*/ 	.short	0x0001
        /*0022*/ 	.short	0x0008
        /*0024*/ 	.byte	0x00, 0xf5, 0x21, 0x00


	//----- nvinfo : EIATTR_KPARAM_INFO
	.align		4
.L_33:
        /*0028*/ 	.byte	0x04, 0x17
        /*002a*/ 	.short	(.L_35 - .L_34)
.L_34:
        /*002c*/ 	.word	0x00000000
        /*0030*/ 	.short	0x0000
        /*0032*/ 	.short	0x0000
        /*0034*/ 	.byte	0x00, 0xf5, 0x21, 0x00


	//----- nvinfo : EIATTR_SPARSE_MMA_MASK
	.align		4
.L_35:
        /*0038*/ 	.byte	0x03, 0x50
        /*003a*/ 	.short	0x0000


	//----- nvinfo : EIATTR_MAXREG_COUNT
	.align		4
        /*003c*/ 	.byte	0x03, 0x1b
        /*003e*/ 	.short	0x00ff


	//----- nvinfo : EIATTR_MERCURY_ISA_VERSION
	.align		4
        /*0040*/ 	.byte	0x03, 0x5f
        /*0042*/ 	.short	0x0101


	//----- nvinfo : EIATTR_VRC_CTA_INIT_COUNT
	.align		4
        /*0044*/ 	.byte	0x02, 0x4a
	.zero		1
	.zero		1


	//----- nvinfo : EIATTR_EXIT_INSTR_OFFSETS
	.align		4
        /*0048*/ 	.byte	0x04, 0x1c
        /*004a*/ 	.short	(.L_37 - .L_36)


	//   ....[0]....
.L_36:
        /*004c*/ 	.word	0x00000070


	//   ....[1]....
        /*0050*/ 	.word	0x00000110


	//----- nvinfo : EIATTR_CBANK_PARAM_SIZE
	.align		4
.L_37:
        /*0054*/ 	.byte	0x03, 0x19
        /*0056*/ 	.short	0x0014


	//----- nvinfo : EIATTR_PARAM_CBANK
	.align		4
        /*0058*/ 	.byte	0x04, 0x0a
        /*005a*/ 	.short	(.L_39 - .L_38)
	.align		4
.L_38:
        /*005c*/ 	.word	index@(.nv.constant0._Z11add_vectorsPiS_i)
        /*0060*/ 	.short	0x0380
        /*0062*/ 	.short	0x0014


	//----- nvinfo : EIATTR_SW_WAR
	.align		4
.L_39:
        /*0064*/ 	.byte	0x04, 0x36
        /*0066*/ 	.short	(.L_41 - .L_40)
.L_40:
        /*0068*/ 	.word	0x00000008
.L_41:


//--------------------- .nv.callgraph             --------------------------
	.section	.nv.callgraph,"",@"SHT_CUDA_CALLGRAPH"
	.align	4
	.sectionentsize	8
	.align		4
        /*0000*/ 	.word	0x00000000
	.align		4
        /*0004*/ 	.word	0xffffffff
	.align		4
        /*0008*/ 	.word	0x00000000
	.align		4
        /*000c*/ 	.word	0xfffffffe
	.align		4
        /*0010*/ 	.word	0x00000000
	.align		4
        /*0014*/ 	.word	0xfffffffd
	.align		4
        /*0018*/ 	.word	0x00000000
	.align		4
        /*001c*/ 	.word	0xfffffffc


//--------------------- .text._Z6matmulPiS_S_i    --------------------------
	.section	.text._Z6matmulPiS_S_i,"ax",@progbits
	.align	128
        .global         _Z6matmulPiS_S_i
        .type           _Z6matmulPiS_S_i,@function
        .size           _Z6matmulPiS_S_i,(.L_x_7 - _Z6matmulPiS_S_i)
        .other          _Z6matmulPiS_S_i,@"STO_CUDA_ENTRY STV_DEFAULT"
_Z6matmulPiS_S_i:
.text._Z6matmulPiS_S_i:
[----:B------:R-:W-:Y:S01]  /*0000*/  LDC R1, c[0x0][0x37c] ;  /* 0x0000df00ff017b82 */ /* 0x000fe20000000800 */
[----:B------:R-:W0:Y:S07]  /*0010*/  S2R R5, SR_CTAID.X ;  /* 0x0000000000057919 */ /* 0x000e2e0000002500 */
[----:B------:R-:W1:Y:S01]  /*0020*/  LDC R4, c[0x0][0x398] ;  /* 0x0000e600ff047b82 */ /* 0x000e620000000800 */
[----:B------:R-:W0:Y:S01]  /*0030*/  LDCU UR4, c[0x0][0x360] ;  /* 0x00006c00ff0477ac */ /* 0x000e220008000800 */
[----:B------:R-:W0:Y:S02]  /*0040*/  S2R R0, SR_TID.X ;  /* 0x0000000000007919 */ /* 0x000e240000002100 */
[----:B0-----:R-:W-:-:S05]  /*0050*/  IMAD R5, R5, UR4, R0 ;  /* 0x0000000405057c24 */ /* 0x001fca000f8e0200 */
[----:B-1----:R-:W-:-:S13]  /*0060*/  ISETP.GE.AND P0, PT, R5, R4, PT ;  /* 0x000000040500720c */ /* 0x002fda0003f06270 */
[----:B------:R-:W-:Y:S05]  /*0070*/  @P0 EXIT ;  /* 0x000000000000094d */ /* 0x000fea0003800000 */
[----:B------:R-:W0:Y:S01]  /*0080*/  LDC.64 R2, c[0x0][0x390] ;  /* 0x0000e400ff027b82 */ /* 0x000e220000000a00 */
[----:B------:R-:W1:Y:S01]  /*0090*/  LDCU.64 UR12, c[0x0][0x358] ;  /* 0x00006b00ff0c77ac */ /* 0x000e620008000a00 */
[----:B------:R-:W-:Y:S01]  /*00a0*/  ISETP.GE.AND P0, PT, R4, 0x1, PT ;  /* 0x000000010400780c */ /* 0x000fe20003f06270 */
[----:B0-----:R-:W-:-:S05]  /*00b0*/  IMAD.WIDE R2, R5, 0x4, R2 ;  /* 0x0000000405027825 */ /* 0x001fca00078e0202 */
[----:B-1----:R0:W-:Y:S07]  /*00c0*/  STG.E desc[UR12][R2.64], RZ ;  /* 0x000000ff02007986 */ /* 0x0021ee000c10190c */
[----:B------:R-:W-:Y:S05]  /*00d0*/  @!P0 EXIT ;  /* 0x000000000000894d */ /* 0x000fea0003800000 */
[C---:B------:R-:W-:Y:S01]  /*00e0*/  ISETP.GE.U32.AND P1, PT, R4.reuse, 0x10, PT ;  /* 0x000000100400780c */ /* 0x040fe20003f26070 */
[----:B------:R-:W-:Y:S01]  /*00f0*/  IMAD R0, R5, R4, RZ ;  /* 0x0000000405007224 */ /* 0x000fe200078e02ff */
[----:B------:R-:W-:Y:S01]  /*0100*/  LOP3.LUT R17, R4, 0xf, RZ, 0xc0, !PT ;  /* 0x0000000f04117812 */ /* 0x000fe200078ec0ff */
[----:B------:R-:W-:Y:S01]  /*0110*/  HFMA2 R5, -RZ, RZ, 0, 0 ;  /* 0x00000000ff057431 */ /* 0x000fe200000001ff */
[----:B------:R-:W-:Y:S02]  /*0120*/  MOV R7, RZ ;  /* 0x000000ff00077202 */ /* 0x000fe40000000f00 */
[----:B------:R-:W-:-:S07]  /*0130*/  ISETP.NE.AND P0, PT, R17, RZ, PT ;  /* 0x000000ff1100720c */ /* 0x000fce0003f05270 */
[----:B------:R-:W-:Y:S06]  /*0140*/  @!P1 BRA `(.L_x_0) ;  /* 0x0000000400589947 */ /* 0x000fec0003800000 */
[----:B------:R-:W1:Y:S01]  /*0150*/  LDCU.128 UR8, c[0x0][0x380] ;  /* 0x00007000ff0877ac */ /* 0x000e620008000c00 */
[----:B------:R-:W-:Y:S02]  /*0160*/  LOP3.LUT R7, R4, 0x7ffffff0, RZ, 0xc0, !PT ;  /* 0x7ffffff004077812 */ /* 0x000fe400078ec0ff */
[----:B------:R-:W-:Y:S02]  /*0170*/  MOV R5, RZ ;  /* 0x000000ff00057202 */ /* 0x000fe40000000f00 */
[----:B------:R-:W-:Y:S02]  /*0180*/  MOV R12, R0 ;  /* 0x00000000000c7202 */ /* 0x000fe40000000f00 */
[----:B------:R-:W-:Y:S01]  /*0190*/  IADD3 R6, PT, PT, -R7, RZ, RZ ;  /* 0x000000ff07067210 */ /* 0x000fe20007ffe1ff */
[----:B-1----:R-:W-:Y:S02]  /*01a0*/  UIADD3 UR4, UP1, UPT, UR10, 0x20, URZ ;  /* 0x000000200a047890 */ /* 0x002fe4000ff3e0ff */
[----:B------:R-:W-:-:S02]  /*01b0*/  UIADD3 UR6, UP0, UPT, UR8, 0x20, URZ ;  /* 0x0000002008067890 */ /* 0x000fc4000ff1e0ff */
[----:B------:R-:W-:Y:S02]  /*01c0*/  UIADD3.X UR5, UPT, UPT, URZ, UR11, URZ, UP1, !UPT ;  /* 0x0000000bff057290 */ /* 0x000fe40008ffe4ff */
[----:B------:R-:W-:Y:S01]  /*01d0*/  MOV R13, UR4 ;  /* 0x00000004000d7c02 */ /* 0x000fe20008000f00 */
[----:B------:R-:W-:-:S03]  /*01e0*/  UIADD3.X UR7, UPT, UPT, URZ, UR9, URZ, UP0, !UPT ;  /* 0x00000009ff077290 */ /* 0x000fc600087fe4ff */
[----:B------:R-:W-:-:S09]  /*01f0*/  MOV R14, UR5 ;  /* 0x00000005000e7c02 */ /* 0x000fd20008000f00 */
.L_x_1:
[----:B------:R-:W-:Y:S02]  /*0200*/  MOV R10, UR6 ;  /* 0x00000006000a7c02 */ /* 0x000fe40008000f00 */
[----:B------:R-:W-:Y:S02]  /*0210*/  MOV R11, UR7 ;  /* 0x00000007000b7c02 */ /* 0x000fe40008000f00 */
[----:B------:R-:W-:Y:S02]  /*0220*/  MOV R8, R13 ;  /* 0x0000000d00087202 */ /* 0x000fe40000000f00 */
[----:B------:R-:W-:Y:S01]  /*0230*/  MOV R9, R14 ;  /* 0x0000000e00097202 */ /* 0x000fe20000000f00 */
[----:B------:R-:W-:-:S04]  /*0240*/  IMAD.WIDE R10, R12, 0x4, R10 ;  /* 0x000000040c0a7825 */ /* 0x000fc800078e020a */
[----:B------:R-:W2:Y:S04]  /*0250*/  LDG.E R13, desc[UR12][R8.64+-0x20] ;  /* 0xffffe00c080d7981 */ /* 0x000ea8000c1e1900 */
[----:B------:R-:W2:Y:S02]  /*0260*/  LDG.E R14, desc[UR12][R10.64+-0x20] ;  /* 0xffffe00c0a0e7981 */ /* 0x000ea4000c1e1900 */
[----:B--2---:R-:W-:-:S05]  /*0270*/  IMAD R13, R14, R13, R5 ;  /* 0x0000000d0e0d7224 */ /* 0x004fca00078e0205 */
[----:B------:R1:W-:Y:S04]  /*0280*/  STG.E desc[UR12][R2.64], R13 ;  /* 0x0000000d02007986 */ /* 0x0003e8000c10190c */
[----:B------:R-:W2:Y:S04]  /*0290*/  LDG.E R14, desc[UR12][R10.64+-0x1c] ;  /* 0xffffe40c0a0e7981 */ /* 0x000ea8000c1e1900 */
[----:B----4-:R-:W2:Y:S02]  /*02a0*/  LDG.E R5, desc[UR12][R8.64+-0x1c] ;  /* 0xffffe40c08057981 */ /* 0x010ea4000c1e1900 */
[----:B--2---:R-:W-:-:S05]  /*02b0*/  IMAD R5, R14, R5, R13 ;  /* 0x000000050e057224 */ /* 0x004fca00078e020d */
[----:B------:R2:W-:Y:S04]  /*02c0*/  STG.E desc[UR12][R2.64], R5 ;  /* 0x0000000502007986 */ /* 0x0005e8000c10190c */
[----:B------:R-:W3:Y:S04]  /*02d0*/  LDG.E R14, desc[UR12][R10.64+-0x18] ;  /* 0xffffe80c0a0e7981 */ /* 0x000ee8000c1e1900 */
[----:B------:R-:W3:Y:S02]  /*02e0*/  LDG.E R15, desc[UR12][R8.64+-0x18] ;  /* 0xffffe80c080f7981 */ /* 0x000ee4000c1e1900 */
[----:B---3--:R-:W-:-:S05]  /*02f0*/  IMAD R15, R14, R15, R5 ;  /* 0x0000000f0e0f7224 */ /* 0x008fca00078e0205 */
[----:B------:R3:W-:Y:S04]  /*0300*/  STG.E desc[UR12][R2.64], R15 ;  /* 0x0000000f02007986 */ /* 0x0007e8000c10190c */
[----:B------:R-:W1:Y:S04]  /*0310*/  LDG.E R14, desc[UR12][R10.64+-0x14] ;  /* 0xffffec0c0a0e7981 */ /* 0x000e68000c1e1900 */
[----:B------:R-:W1:Y:S02]  /*0320*/  LDG.E R16, desc[UR12][R8.64+-0x14] ;  /* 0xffffec0c08107981 */ /* 0x000e64000c1e1900 */
[----:B-1----:R-:W-:-:S05]  /*0330*/  IMAD R13, R14, R16, R15 ;  /* 0x000000100e0d7224 */ /* 0x002fca00078e020f */
[----:B------:R1:W-:Y:S04]  /*0340*/  STG.E desc[UR12][R2.64], R13 ;  /* 0x0000000d02007986 */ /* 0x0003e8000c10190c */
[----:B------:R-:W2:Y:S04]  /*0350*/  LDG.E R14, desc[UR12][R10.64+-0x10] ;  /* 0xfffff00c0a0e7981 */ /* 0x000ea8000c1e1900 */
[----:B------:R-:W2:Y:S02]  /*0360*/  LDG.E R16, desc[UR12][R8.64+-0x10] ;  /* 0xfffff00c08107981 */ /* 0x000ea4000c1e1900 */
        /* <DEDUP_REMOVED lines=34> */
[----:B------:R-:W4:Y:S04]  /*0590*/  LDG.E R14, desc[UR12][R10.64+0x14] ;  /* 0x0000140c0a0e7981 */ /* 0x000f28000c1e1900 */
[----:B------:R-:W4:Y:S02]  /*05a0*/  LDG.E R16, desc[UR12][R8.64+0x14] ;  /* 0x0000140c08107981 */ /* 0x000f24000c1e1900 */
[----:B----4-:R-:W-:-:S05]  /*05b0*/  IMAD R19, R14, R16, R13 ;  /* 0x000000100e137224 */ /* 0x010fca00078e020d */
[----:B------:R4:W-:Y:S04]  /*05c0*/  STG.E desc[UR12][R2.64], R19 ;  /* 0x0000001302007986 */ /* 0x0009e8000c10190c */
[----:B------:R-:W3:Y:S04]  /*05d0*/  LDG.E R14, desc[UR12][R10.64+0x18] ;  /* 0x0000180c0a0e7981 */ /* 0x000ee8000c1e1900 */
[----:B--2---:R-:W3:Y:S01]  /*05e0*/  LDG.E R5, desc[UR12][R8.64+0x18] ;  /* 0x0000180c08057981 */ /* 0x004ee2000c1e1900 */
[----:B------:R-:W-:Y:S01]  /*05f0*/  IADD3 R6, PT, PT, R6, 0x10, RZ ;  /* 0x0000001006067810 */ /* 0x000fe20007ffe0ff */
[----:B---3--:R-:W-:-:S05]  /*0600*/  IMAD R15, R14, R5, R19 ;  /* 0x000000050e0f7224 */ /* 0x008fca00078e0213 */
[----:B------:R4:W-:Y:S04]  /*0610*/  STG.E desc[UR12][R2.64], R15 ;  /* 0x0000000f02007986 */ /* 0x0009e8000c10190c */
[----:B------:R-:W2:Y:S04]  /*0620*/  LDG.E R14, desc[UR12][R10.64+0x1c] ;  /* 0x00001c0c0a0e7981 */ /* 0x000ea8000c1e1900 */
[----:B------:R-:W2:Y:S01]  /*0630*/  LDG.E R5, desc[UR12][R8.64+0x1c] ;  /* 0x00001c0c08057981 */ /* 0x000ea2000c1e1900 */
[----:B------:R-:W-:Y:S02]  /*0640*/  ISETP.NE.AND P1, PT, R6, RZ, PT ;  /* 0x000000ff0600720c */ /* 0x000fe40003f25270 */
[----:B-1----:R-:W-:-:S02]  /*0650*/  IADD3 R13, P2, PT, R8, 0x40, RZ ;  /* 0x00000040080d7810 */ /* 0x002fc40007f5e0ff */
[----:B------:R-:W-:Y:S01]  /*0660*/  IADD3 R12, PT, PT, R12, 0x10, RZ ;  /* 0x000000100c0c7810 */ /* 0x000fe20007ffe0ff */
[----:B--2---:R-:W-:Y:S01]  /*0670*/  IMAD R5, R14, R5, R15 ;  /* 0x000000050e057224 */ /* 0x004fe200078e020f */
[----:B------:R-:W-:-:S04]  /*0680*/  IADD3.X R14, PT, PT, RZ, R9, RZ, P2, !PT ;  /* 0x00000009ff0e7210 */ /* 0x000fc800017fe4ff */
[----:B------:R4:W-:Y:S03]  /*0690*/  STG.E desc[UR12][R2.64], R5 ;  /* 0x0000000502007986 */ /* 0x0009e6000c10190c */
[----:B------:R-:W-:Y:S05]  /*06a0*/  @P1 BRA `(.L_x_1) ;  /* 0xfffffff800d41947 */ /* 0x000fea000383ffff */
.L_x_0:
[----:B------:R-:W-:Y:S05]  /*06b0*/  @!P0 EXIT ;  /* 0x000000000000894d */ /* 0x000fea0003800000 */
[----:B------:R-:W-:Y:S02]  /*06c0*/  ISETP.GE.U32.AND P0, PT, R17, 0x8, PT ;  /* 0x000000081100780c */ /* 0x000fe40003f06070 */
[----:B------:R-:W-:-:S04]  /*06d0*/  LOP3.LUT R14, R4, 0x7, RZ, 0xc0, !PT ;  /* 0x00000007040e7812 */ /* 0x000fc800078ec0ff */
[----:B------:R-:W-:-:S07]  /*06e0*/  ISETP.NE.AND P1, PT, R14, RZ, PT ;  /* 0x000000ff0e00720c */ /* 0x000fce0003f25270 */
[----:B------:R-:W-:Y:S06]  /*06f0*/  @!P0 BRA `(.L_x_2) ;  /* 0x0000000000988947 */ /* 0x000fec0003800000 */
[----:B------:R-:W1:Y:S01]  /*0700*/  LDC.64 R8, c[0x0][0x380] ;  /* 0x0000e000ff087b82 */ /* 0x000e620000000a00 */
[----:B------:R-:W-:-:S07]  /*0710*/  IADD3 R13, PT, PT, R0, R7, RZ ;  /* 0x00000007000d7210 */ /* 0x000fce0007ffe0ff */
[----:B------:R-:W2:Y:S01]  /*0720*/  LDC.64 R10, c[0x0][0x388] ;  /* 0x0000e200ff0a7b82 */ /* 0x000ea20000000a00 */
[----:B-1----:R-:W-:-:S05]  /*0730*/  IMAD.WIDE R8, R13, 0x4, R8 ;  /* 0x000000040d087825 */ /* 0x002fca00078e0208 */
[----:B------:R-:W4:Y:S01]  /*0740*/  LDG.E R6, desc[UR12][R8.64] ;  /* 0x0000000c08067981 */ /* 0x000f22000c1e1900 */
[----:B--2---:R-:W-:-:S05]  /*0750*/  IMAD.WIDE.U32 R10, R7, 0x4, R10 ;  /* 0x00000004070a7825 */ /* 0x004fca00078e000a */
[----:B------:R-:W4:Y:S02]  /*0760*/  LDG.E R12, desc[UR12][R10.64] ;  /* 0x0000000c0a0c7981 */ /* 0x000f24000c1e1900 */
[----:B----4-:R-:W-:-:S05]  /*0770*/  IMAD R5, R6, R12, R5 ;  /* 0x0000000c06057224 */ /* 0x010fca00078e0205 */
        /* <DEDUP_REMOVED lines=21> */
[----:B------:R-:W3:Y:S04]  /*08d0*/  LDG.E R6, desc[UR12][R8.64+0x18] ;  /* 0x0000180c08067981 */ /* 0x000ee8000c1e1900 */
[----:B------:R-:W3:Y:S02]  /*08e0*/  LDG.E R12, desc[UR12][R10.64+0x18] ;  /* 0x0000180c0a0c7981 */ /* 0x000ee4000c1e1900 */
[----:B---3--:R-:W-:-:S05]  /*08f0*/  IMAD R17, R6, R12, R15 ;  /* 0x0000000c06117224 */ /* 0x008fca00078e020f */
[----:B------:R2:W-:Y:S04]  /*0900*/  STG.E desc[UR12][R2.64], R17 ;  /* 0x0000001102007986 */ /* 0x0005e8000c10190c */
[----:B------:R-:W3:Y:S04]  /*0910*/  LDG.E R6, desc[UR12][R8.64+0x1c] ;  /* 0x00001c0c08067981 */ /* 0x000ee8000c1e1900 */
[----:B-1----:R-:W3:Y:S01]  /*0920*/  LDG.E R5, desc[UR12][R10.64+0x1c] ;  /* 0x00001c0c0a057981 */ /* 0x002ee2000c1e1900 */
[----:B------:R-:W-:Y:S01]  /*0930*/  IADD3 R7, PT, PT, R7, 0x8, RZ ;  /* 0x0000000807077810 */ /* 0x000fe20007ffe0ff */
[----:B---3--:R-:W-:-:S05]  /*0940*/  IMAD R5, R6, R5, R17 ;  /* 0x0000000506057224 */ /* 0x008fca00078e0211 */
[----:B------:R2:W-:Y:S02]  /*0950*/  STG.E desc[UR12][R2.64], R5 ;  /* 0x0000000502007986 */ /* 0x0005e4000c10190c */
.L_x_2:
[----:B------:R-:W-:Y:S05]  /*0960*/  @!P1 EXIT ;  /* 0x000000000000994d */ /* 0x000fea0003800000 */
[----:B------:R-:W-:Y:S02]  /*0970*/  ISETP.GE.U32.AND P0, PT, R14, 0x4, PT ;  /* 0x000000040e00780c */ /* 0x000fe40003f06070 */
[----:B------:R-:W-:-:S04]  /*0980*/  LOP3.LUT R4, R4, 0x3, RZ, 0xc0, !PT ;  /* 0x0000000304047812 */ /* 0x000fc800078ec0ff */
[----:B------:R-:W-:-:S07]  /*0990*/  ISETP.NE.AND P1, PT, R4, RZ, PT ;  /* 0x000000ff0400720c */ /* 0x000fce0003f25270 */
[----:B------:R-:W-:Y:S06]  /*09a0*/  @!P0 BRA `(.L_x_3) ;  /* 0x0000000000588947 */ /* 0x000fec0003800000 */
[----:B------:R-:W1:Y:S01]  /*09b0*/  LDC.64 R8, c[0x0][0x380] ;  /* 0x0000e000ff087b82 */ /* 0x000e620000000a00 */
[----:B--2---:R-:W-:-:S07]  /*09c0*/  IADD3 R13, PT, PT, R0, R7, RZ ;  /* 0x00000007000d7210 */ /* 0x004fce0007ffe0ff */
        /* <DEDUP_REMOVED lines=11> */
[----:B------:R-:W2:Y:S04]  /*0a80*/  LDG.E R6, desc[UR12][R8.64+0x8] ;  /* 0x0000080c08067981 */ /* 0x000ea8000c1e1900 */
[----:B------:R-:W2:Y:S02]  /*0a90*/  LDG.E R12, desc[UR12][R10.64+0x8] ;  /* 0x0000080c0a0c7981 */ /* 0x000ea4000c1e1900 */
[----:B--2---:R-:W-:-:S05]  /*0aa0*/  IMAD R15, R6, R12, R13 ;  /* 0x0000000c060f7224 */ /* 0x004fca00078e020d */
[----:B------:R3:W-:Y:S04]  /*0ab0*/  STG.E desc[UR12][R2.64], R15 ;  /* 0x0000000f02007986 */ /* 0x0007e8000c10190c */
[----:B------:R-:W1:Y:S04]  /*0ac0*/  LDG.E R6, desc[UR12][R8.64+0xc] ;  /* 0x00000c0c08067981 */ /* 0x000e68000c1e1900 */
[----:B------:R-:W1:Y:S01]  /*0ad0*/  LDG.E R12, desc[UR12][R10.64+0xc] ;  /* 0x00000c0c0a0c7981 */ /* 0x000e62000c1e1900 */
[----:B------:R-:W-:Y:S01]  /*0ae0*/  IADD3 R7, PT, PT, R7, 0x4, RZ ;  /* 0x0000000407077810 */ /* 0x000fe20007ffe0ff */
[----:B-1----:R-:W-:-:S05]  /*0af0*/  IMAD R5, R6, R12, R15 ;  /* 0x0000000c06057224 */ /* 0x002fca00078e020f */
[----:B------:R3:W-:Y:S02]  /*0b00*/  STG.E desc[UR12][R2.64], R5 ;  /* 0x0000000502007986 */ /* 0x0007e4000c10190c */
.L_x_3:
[----:B------:R-:W-:Y:S05]  /*0b10*/  @!P1 EXIT ;  /* 0x000000000000994d */ /* 0x000fea0003800000 */
[----:B------:R-:W1:Y:S01]  /*0b20*/  LDC.64 R10, c[0x0][0x388] ;  /* 0x0000e200ff0a7b82 */ /* 0x000e620000000a00 */
[----:B--23--:R-:W-:Y:S02]  /*0b30*/  IADD3 R13, PT, PT, R0, R7, RZ ;  /* 0x00000007000d7210 */ /* 0x00cfe40007ffe0ff */
[----:B------:R-:W-:-:S05]  /*0b40*/  IADD3 R4, PT, PT, -R4, RZ, RZ ;  /* 0x000000ff04047210 */ /* 0x000fca0007ffe1ff */
[----:B------:R-:W2:Y:S01]  /*0b50*/  LDC.64 R8, c[0x0][0x380] ;  /* 0x0000e000ff087b82 */ /* 0x000ea20000000a00 */
[----:B-1----:R-:W-:-:S07]  /*0b60*/  IMAD.WIDE.U32 R10, R7, 0x4, R10 ;  /* 0x00000004070a7825 */ /* 0x002fce00078e000a */
.L_x_4:
[----:B--2---:R-:W-:Y:S01]  /*0b70*/  IMAD.WIDE R6, R13, 0x4, R8 ;  /* 0x000000040d067825 */ /* 0x004fe200078e0208 */
[----:B-1----:R1:W4:Y:S05]  /*0b80*/  LDG.E R0, desc[UR12][R10.64] ;  /* 0x0000000c0a007981 */ /* 0x00232a000c1e1900 */
[----:B------:R-:W4:Y:S01]  /*0b90*/  LDG.E R6, desc[UR12][R6.64] ;  /* 0x0000000c06067981 */ /* 0x000f22000c1e1900 */
[----:B------:R-:W-:-:S04]  /*0ba0*/  IADD3 R4, PT, PT, R4, 0x1, RZ ;  /* 0x0000000104047810 */ /* 0x000fc80007ffe0ff */
[----:B------:R-:W-:Y:S02]  /*0bb0*/  ISETP.NE.AND P0, PT, R4, RZ, PT ;  /* 0x000000ff0400720c */ /* 0x000fe40003f05270 */
[----:B-1----:R-:W-:Y:S02]  /*0bc0*/  IADD3 R10, P1, PT, R10, 0x4, RZ ;  /* 0x000000040a0a7810 */ /* 0x002fe40007f3e0ff */
[----:B------:R-:W-:Y:S02]  /*0bd0*/  IADD3 R13, PT, PT, R13, 0x1, RZ ;  /* 0x000000010d0d7810 */ /* 0x000fe40007ffe0ff */
[----:B------:R-:W-:Y:S01]  /*0be0*/  IADD3.X R11, PT, PT, RZ, R11, RZ, P1, !PT ;  /* 0x0000000bff0b7210 */ /* 0x000fe20000ffe4ff */
[----:B----4-:R-:W-:-:S05]  /*0bf0*/  IMAD R5, R6, R0, R5 ;  /* 0x0000000006057224 */ /* 0x010fca00078e0205 */
[----:B------:R1:W-:Y:S01]  /*0c00*/  STG.E desc[UR12][R2.64], R5 ;  /* 0x0000000502007986 */ /* 0x0003e2000c10190c */
[----:B------:R-:W-:Y:S05]  /*0c10*/  @P0 BRA `(.L_x_4) ;  /* 0xfffffffc00d40947 */ /* 0x000fea000383ffff */
[----:B------:R-:W-:Y:S05]  /*0c20*/  EXIT ;  /* 0x000000000000794d */ /* 0x000fea0003800000 */
.L_x_5:
[----:B------:R-:W-:-:S00]  /*0c30*/  BRA `(.L_x_5) ;  /* 0xfffffffc00fc7947 */ /* 0x000fc0000383ffff */
[----:B------:R-:W-:-:S00]  /*0c40*/  NOP ;  /* 0x0000000000007918 */ /* 0x000fc00000000000 */
        /* <DEDUP_REMOVED lines=11> */
.L_x_7:


//--------------------- .text._Z11add_vectorsPiS_i --------------------------
	.section	.text._Z11add_vectorsPiS_i,"ax",@progbits
	.align	128
        .global         _Z11add_vectorsPiS_i
        .type           _Z11add_vectorsPiS_i,@function
        .size           _Z11add_vectorsPiS_i,(.L_x_8 - _Z11add_vectorsPiS_i)
        .other          _Z11add_vectorsPiS_i,@"STO_CUDA_ENTRY STV_DEFAULT"
_Z11add_vectorsPiS_i:
.text._Z11add_vectorsPiS_i:
[----:B------:R-:W-:Y:S01]  /*0000*/  LDC R1, c[0x0][0x37c] ;  /* 0x0000df00ff017b82 */ /* 0x000fe20000000800 */
[----:B------:R-:W0:Y:S01]  /*0010*/  S2R R7, SR_CTAID.X ;  /* 0x0000000000077919 */ /* 0x000e220000002500 */
[----:B------:R-:W0:Y:S01]  /*0020*/  LDCU UR4, c[0x0][0x360] ;  /* 0x00006c00ff0477ac */ /* 0x000e220008000800 */
[----:B------:R-:W0:Y:S01]  /*0030*/  S2R R0, SR_TID.X ;  /* 0x0000000000007919 */ /* 0x000e220000002100 */
[----:B------:R-:W1:Y:S01]  /*0040*/  LDCU UR5, c[0x0][0x390] ;  /* 0x00007200ff0577ac */ /* 0x000e620008000800 */
[----:B0-----:R-:W-:-:S05]  /*0050*/  IMAD R7, R7, UR4, R0 ;  /* 0x0000000407077c24 */ /* 0x001fca000f8e0200 */
[----:B-1----:R-:W-:-:S13]  /*0060*/  ISETP.GE.AND P0, PT, R7, UR5, PT ;  /* 0x0000000507007c0c */ /* 0x002fda000bf06270 */
[----:B------:R-:W-:Y:S05]  /*0070*/  @P0 EXIT ;  /* 0x000000000000094d */ /* 0x000fea0003800000 */
[----:B------:R-:W0:Y:S01]  /*0080*/  LDC.64 R2, c[0x0][0x380] ;  /* 0x0000e000ff027b82 */ /* 0x000e220000000a00 */
[----:B------:R-:W1:Y:S07]  /*0090*/  LDCU.64 UR4, c[0x0][0x358] ;  /* 0x00006b00ff0477ac */ /* 0x000e6e0008000a00 */
[----:B------:R-:W2:Y:S01]  /*00a0*/  LDC.64 R4, c[0x0][0x388] ;  /* 0x0000e200ff047b82 */ /* 0x000ea20000000a00 */
[----:B0-----:R-:W-:-:S06]  /*00b0*/  IMAD.WIDE R2, R7, 0x4, R2 ;  /* 0x0000000407027825 */ /* 0x001fcc00078e0202 */
[----:B-1----:R-:W3:Y:S01]  /*00c0*/  LDG.E R2, desc[UR4][R2.64] ;  /* 0x0000000402027981 */ /* 0x002ee2000c1e1900 */
[----:B--2---:R-:W-:-:S05]  /*00d0*/  IMAD.WIDE R4, R7, 0x4, R4 ;  /* 0x0000000407047825 */ /* 0x004fca00078e0204 */
[----:B------:R-:W3:Y:S02]  /*00e0*/  LDG.E R7, desc[UR4][R4.64] ;  /* 0x0000000404077981 */ /* 0x000ee4000c1e1900 */
[----:B---3--:R-:W-:-:S05]  /*00f0*/  IADD3 R7, PT, PT, R2, R7, RZ ;  /* 0x0000000702077210 */ /* 0x008fca0007ffe0ff */
[----:B------:R-:W-:Y:S01]  /*0100*/  STG.E desc[UR4][R4.64], R7 ;  /* 0x0000000704007986 */ /* 0x000fe2000c101904 */
[----:B------:R-:W-:Y:S05]  /*0110*/  EXIT ;  /* 0x000000000000794d */ /* 0x000fea0003800000 */
.L_x_6:
        /* <DEDUP_REMOVED lines=14> */
.L_x_8:


//--------------------- .nv.shared.reserved.0     --------------------------
	.section	.nv.shared.reserved.0,"aw",@nobits
	.weak		__nv_reservedSMEM_offset_0_alias
	.size		__nv_reservedSMEM_offset_0_alias, 0, 64
	.other		__nv_reservedSMEM_offset_0_alias,@"STO_CUDA_RESERVED_SHARED STV_DEFAULT"
__nv_reservedSMEM_offset_0_alias:
	.zero		0
	.zero		64


//--------------------- .nv.constant0._Z6matmulPiS_S_i --------------------------
	.section	.nv.constant0._Z6matmulPiS_S_i,"a",@progbits
	.sectionflags	@""
	.align	4
.nv.constant0._Z6matmulPiS_S_i:
	.zero		924


//--------------------- .nv.constant0._Z11add_vectorsPiS_i --------------------------
	.section	.nv.constant0._Z11add_vectorsPiS_i,"a",@progbits
	.sectionflags	@""
	.align	4
.nv.constant0._Z11add_vectorsPiS_i:
	.zero		916


//--------------------- SYMBOLS --------------------------

	.type		.nv.reservedSmem.offset0,@object
	.size		.nv.reservedSmem.offset0,0x4
